//
// Generated by NVIDIA NVVM Compiler
//
// Compiler Build ID: CL-36424714
// Cuda compilation tools, release 13.0, V13.0.88
// Based on NVVM 20.0.0
//

.version 9.0
.target sm_100
.address_size 64

	// .globl	_Z15odd_even_kernellPli

.visible .entry _Z15odd_even_kernellPli(
	.param .u64 _Z15odd_even_kernellPli_param_0,
	.param .u64 .ptr .align 1 _Z15odd_even_kernellPli_param_1,
	.param .u32 _Z15odd_even_kernellPli_param_2
)
{
	.reg .pred 	%p<13>;
	.reg .b32 	%r<14>;
	.reg .b64 	%rd<56>;

	ld.param.u64 	%rd38, [_Z15odd_even_kernellPli_param_0];
	ld.param.u64 	%rd39, [_Z15odd_even_kernellPli_param_1];
	ld.param.u32 	%r1, [_Z15odd_even_kernellPli_param_2];
	cvta.to.global.u64 	%rd1, %rd39;
	mov.u32 	%r2, %ctaid.x;
	mov.u32 	%r3, %ntid.x;
	mov.u32 	%r4, %tid.x;
	mad.lo.s32 	%r5, %r2, %r3, %r4;
	shl.b32 	%r6, %r5, 1;
	add.s32 	%r7, %r6, %r1;
	cvt.u64.u32 	%rd54, %r7;
	mov.u32 	%r8, %nctaid.x;
	mul.lo.s32 	%r9, %r3, %r8;
	shl.b32 	%r10, %r9, 1;
	cvt.u64.u32 	%rd3, %r10;
	add.s64 	%rd4, %rd38, -1;
	setp.le.s64 	%p1, %rd4, %rd54;
	@%p1 bra 	$L__BB0_19;
	add.s64 	%rd40, %rd3, %rd54;
	max.u64 	%rd41, %rd40, %rd4;
	setp.lt.u64 	%p2, %rd40, %rd4;
	selp.u64 	%rd5, 1, 0, %p2;
	add.s64 	%rd42, %rd40, %rd5;
	sub.s64 	%rd6, %rd41, %rd42;
	and.b64  	%rd43, %rd6, -4294967296;
	setp.ne.s64 	%p3, %rd43, 0;
	@%p3 bra 	$L__BB0_3;
	cvt.u32.u64 	%r11, %rd3;
	cvt.u32.u64 	%r12, %rd6;
	div.u32 	%r13, %r12, %r11;
	cvt.u64.u32 	%rd50, %r13;
	bra.uni 	$L__BB0_4;
$L__BB0_3:
	div.u64 	%rd50, %rd6, %rd3;
$L__BB0_4:
	add.s64 	%rd10, %rd50, %rd5;
	and.b64  	%rd44, %rd10, 3;
	setp.eq.s64 	%p4, %rd44, 3;
	@%p4 bra 	$L__BB0_9;
	shl.b64 	%rd45, %rd54, 3;
	add.s64 	%rd46, %rd45, %rd1;
	add.s64 	%rd52, %rd46, 8;
	shl.b64 	%rd12, %rd3, 3;
	add.s64 	%rd47, %rd10, 1;
	and.b64  	%rd51, %rd47, 3;
$L__BB0_6:
	.pragma "nounroll";
	ld.global.u64 	%rd17, [%rd52+-8];
	ld.global.u64 	%rd18, [%rd52];
	setp.le.s64 	%p5, %rd17, %rd18;
	@%p5 bra 	$L__BB0_8;
	st.global.u64 	[%rd52+-8], %rd18;
	st.global.u64 	[%rd52], %rd17;
$L__BB0_8:
	add.s64 	%rd54, %rd54, %rd3;
	add.s64 	%rd52, %rd52, %rd12;
	add.s64 	%rd51, %rd51, -1;
	setp.ne.s64 	%p6, %rd51, 0;
	@%p6 bra 	$L__BB0_6;
$L__BB0_9:
	setp.lt.u64 	%p7, %rd10, 3;
	@%p7 bra 	$L__BB0_19;
$L__BB0_10:
	shl.b64 	%rd48, %rd54, 3;
	add.s64 	%rd24, %rd1, %rd48;
	ld.global.u64 	%rd25, [%rd24];
	ld.global.u64 	%rd26, [%rd24+8];
	setp.le.s64 	%p8, %rd25, %rd26;
	@%p8 bra 	$L__BB0_12;
	st.global.u64 	[%rd24], %rd26;
	st.global.u64 	[%rd24+8], %rd25;
$L__BB0_12:
	shl.b64 	%rd27, %rd3, 3;
	add.s64 	%rd28, %rd24, %rd27;
	ld.global.u64 	%rd29, [%rd28];
	ld.global.u64 	%rd30, [%rd28+8];
	setp.le.s64 	%p9, %rd29, %rd30;
	@%p9 bra 	$L__BB0_14;
	st.global.u64 	[%rd28], %rd30;
	st.global.u64 	[%rd28+8], %rd29;
$L__BB0_14:
	add.s64 	%rd31, %rd28, %rd27;
	ld.global.u64 	%rd32, [%rd31];
	ld.global.u64 	%rd33, [%rd31+8];
	setp.le.s64 	%p10, %rd32, %rd33;
	@%p10 bra 	$L__BB0_16;
	st.global.u64 	[%rd31], %rd33;
	st.global.u64 	[%rd31+8], %rd32;
$L__BB0_16:
	add.s64 	%rd34, %rd31, %rd27;
	ld.global.u64 	%rd35, [%rd34];
	ld.global.u64 	%rd36, [%rd34+8];
	setp.le.s64 	%p11, %rd35, %rd36;
	@%p11 bra 	$L__BB0_18;
	st.global.u64 	[%rd34], %rd36;
	st.global.u64 	[%rd34+8], %rd35;
$L__BB0_18:
	shl.b64 	%rd49, %rd3, 2;
	add.s64 	%rd54, %rd49, %rd54;
	setp.lt.s64 	%p12, %rd54, %rd4;
	@%p12 bra 	$L__BB0_10;
$L__BB0_19:
	ret;

}


// ===== COMPILED SASS (sm_100) =====

	.target	sm_100

	.elftype	@"ET_EXEC"


//--------------------- .note.nv.tkinfo           --------------------------
	.section	.note.nv.tkinfo,"",@"SHT_NOTE"
	.sectionflags	@"SHF_NOTE_NV_TKINFO"
	.tkinfo
        /*0018*/ 	.word	0x00000002
        /*0030*/ 	.string	""
        /*0030*/ 	.string	"ptxas"
        /*0030*/ 	.string	"Cuda compilation tools, release 13.0, V13.0.88"
        /*0030*/ 	.string	"Build cuda_13.0.r13.0/compiler.36424714_0"
        /*0030*/ 	.string	"-arch sm_100 -m 64 "



//--------------------- .note.nv.cuinfo           --------------------------
	.section	.note.nv.cuinfo,"",@"SHT_NOTE"
	.sectionflags	@"SHF_NOTE_NV_CUINFO"
        /*0018*/ 	.short	0x0002
        /*001a*/ 	.short	0x0064
        /*001c*/ 	.short	0x0082
	.zero		2


//--------------------- .nv.info                  --------------------------
	.section	.nv.info,"",@"SHT_CUDA_INFO"
	.align	4


	//----- nvinfo : EIATTR_REGCOUNT
	.align		4
        /*0000*/ 	.byte	0x04, 0x2f
        /*0002*/ 	.short	(.L_1 - .L_0)
	.align		4
.L_0:
        /*0004*/ 	.word	index@(_Z15odd_even_kernellPli)
        /*0008*/ 	.word	0x0000001c


	//----- nvinfo : EIATTR_FRAME_SIZE
	.align		4
.L_1:
        /*000c*/ 	.byte	0x04, 0x11
        /*000e*/ 	.short	(.L_3 - .L_2)
	.align		4
.L_2:
        /*0010*/ 	.word	index@($__internal_0_$__cuda_sm20_div_u64)
        /*0014*/ 	.word	0x00000000


	//----- nvinfo : EIATTR_FRAME_SIZE
	.align		4
.L_3:
        /*0018*/ 	.byte	0x04, 0x11
        /*001a*/ 	.short	(.L_5 - .L_4)
	.align		4
.L_4:
        /*001c*/ 	.word	index@(_Z15odd_even_kernellPli)
        /*0020*/ 	.word	0x00000000


	//----- nvinfo : EIATTR_MIN_STACK_SIZE
	.align		4
.L_5:
        /*0024*/ 	.byte	0x04, 0x12
        /*0026*/ 	.short	(.L_7 - .L_6)
	.align		4
.L_6:
        /*0028*/ 	.word	index@(_Z15odd_even_kernellPli)
        /*002c*/ 	.word	0x00000000
.L_7:


//--------------------- .nv.compat                --------------------------
	.section	.nv.compat,"",@"SHT_CUDA_COMPAT_INFO"
	.align	4
        /*0000*/ 	.byte	0x02, 0x09, 0x00, 0x00, 0x02, 0x02, 0x01, 0x00, 0x02, 0x05, 0x05, 0x00, 0x03, 0x07, 0x01, 0x01
        /*0010*/ 	.byte	0x02, 0x03, 0x00, 0x00, 0x02, 0x06, 0x01, 0x00, 0x04, 0x0b, 0x08, 0x00, 0x09, 0x00, 0x00, 0x00
        /*0020*/ 	.byte	0x00, 0x00, 0x00, 0x00


//--------------------- .nv.info._Z15odd_even_kernellPli --------------------------
	.section	.nv.info._Z15odd_even_kernellPli,"",@"SHT_CUDA_INFO"
	.sectionflags	@""
	.align	4


	//----- nvinfo : EIATTR_CUDA_API_VERSION
	.align		4
        /*0000*/ 	.byte	0x04, 0x37
        /*0002*/ 	.short	(.L_9 - .L_8)
.L_8:
        /*0004*/ 	.word	0x00000082


	//----- nvinfo : EIATTR_KPARAM_INFO
	.align		4
.L_9:
        /*0008*/ 	.byte	0x04, 0x17
        /*000a*/ 	.short	(.L_11 - .L_10)
.L_10:
        /*000c*/ 	.word	0x00000000
        /*0010*/ 	.short	0x0002
        /*0012*/ 	.short	0x0010
        /*0014*/ 	.byte	0x00, 0xf0, 0x11, 0x00


	//----- nvinfo : EIATTR_KPARAM_INFO
	.align		4
.L_11:
        /*0018*/ 	.byte	0x04, 0x17
        /*001a*/ 	.short	(.L_13 - .L_12)
.L_12:
        /*001c*/ 	.word	0x00000000
        /*0020*/ 	.short	0x0001
        /*0022*/ 	.short	0x0008
        /*0024*/ 	.byte	0x00, 0xf5, 0x21, 0x00


	//----- nvinfo : EIATTR_KPARAM_INFO
	.align		4
.L_13:
        /*0028*/ 	.byte	0x04, 0x17
        /*002a*/ 	.short	(.L_15 - .L_14)
.L_14:
        /*002c*/ 	.word	0x00000000
        /*0030*/ 	.short	0x0000
        /*0032*/ 	.short	0x0000
        /*0034*/ 	.byte	0x00, 0xf0, 0x21, 0x00


	//----- nvinfo : EIATTR_SPARSE_MMA_MASK
	.align		4
.L_15:
        /*0038*/ 	.byte	0x03, 0x50
        /*003a*/ 	.short	0x0000


	//----- nvinfo : EIATTR_MAXREG_COUNT
	.align		4
        /*003c*/ 	.byte	0x03, 0x1b
        /*003e*/ 	.short	0x00ff


	//----- nvinfo : EIATTR_MERCURY_ISA_VERSION
	.align		4
        /*0040*/ 	.byte	0x03, 0x5f
        /*0042*/ 	.short	0x0101


	//----- nvinfo : EIATTR_VRC_CTA_INIT_COUNT
	.align		4
        /*0044*/ 	.byte	0x02, 0x4a
	.zero		1
	.zero		1


	//----- nvinfo : EIATTR_EXIT_INSTR_OFFSETS
	.align		4
        /*0048*/ 	.byte	0x04, 0x1c
        /*004a*/ 	.short	(.L_17 - .L_16)


	//   ....[0]....
.L_16:
        /*004c*/ 	.word	0x000000f0


	//   ....[1]....
        /*0050*/ 	.word	0x000005e0


	//   ....[2]....
        /*0054*/ 	.word	0x00000860


	//----- nvinfo : EIATTR_CRS_STACK_SIZE
	.align		4
.L_17:
        /*0058*/ 	.byte	0x04, 0x1e
        /*005a*/ 	.short	(.L_19 - .L_18)
.L_18:
        /*005c*/ 	.word	0x00000000


	//----- nvinfo : EIATTR_CBANK_PARAM_SIZE
	.align		4
.L_19:
        /*0060*/ 	.byte	0x03, 0x19
        /*0062*/ 	.short	0x0014


	//----- nvinfo : EIATTR_PARAM_CBANK
	.align		4
        /*0064*/ 	.byte	0x04, 0x0a
        /*0066*/ 	.short	(.L_21 - .L_20)
	.align		4
.L_20:
        /*0068*/ 	.word	index@(.nv.constant0._Z15odd_even_kernellPli)
        /*006c*/ 	.short	0x0380
        /*006e*/ 	.short	0x0014


	//----- nvinfo : EIATTR_SW_WAR
	.align		4
.L_21:
        /*0070*/ 	.byte	0x04, 0x36
        /*0072*/ 	.short	(.L_23 - .L_22)
.L_22:
        /*0074*/ 	.word	0x00000008
.L_23:


//--------------------- .nv.callgraph             --------------------------
	.section	.nv.callgraph,"",@"SHT_CUDA_CALLGRAPH"
	.align	4
	.sectionentsize	8
	.align		4
        /*0000*/ 	.word	0x00000000
	.align		4
        /*0004*/ 	.word	0xffffffff
	.align		4
        /*0008*/ 	.word	0x00000000
	.align		4
        /*000c*/ 	.word	0xfffffffe
	.align		4
        /*0010*/ 	.word	0x00000000
	.align		4
        /*0014*/ 	.word	0xfffffffd
	.align		4
        /*0018*/ 	.word	0x00000000
	.align		4
        /*001c*/ 	.word	0xfffffffc


//--------------------- .text._Z15odd_even_kernellPli --------------------------
	.section	.text._Z15odd_even_kernellPli,"ax",@progbits
	.align	128
        .global         _Z15odd_even_kernellPli
        .type           _Z15odd_even_kernellPli,@function
        .size           _Z15odd_even_kernellPli,(.L_x_8 - _Z15odd_even_kernellPli)
        .other          _Z15odd_even_kernellPli,@"STO_CUDA_ENTRY STV_DEFAULT"
_Z15odd_even_kernellPli:
.text._Z15odd_even_kernellPli:
[----:B------:R-:W-:Y:S01]  /*0000*/  LDC R1, c[0x0][0x37c] ;  /* 0x0000df00ff017b82 */ /* 0x000fe20000000800 */
[----:B------:R-:W0:Y:S07]  /*0010*/  S2R R0, SR_TID.X ;  /* 0x0000000000007919 */ /* 0x000e2e0000002100 */
[----:B------:R-:W0:Y:S01]  /*0020*/  S2UR UR6, SR_CTAID.X ;  /* 0x00000000000679c3 */ /* 0x000e220000002500 */
[----:B------:R-:W1:Y:S01]  /*0030*/  LDCU.64 UR4, c[0x0][0x380] ;  /* 0x00007000ff0477ac */ /* 0x000e620008000a00 */
[----:B------:R-:W2:Y:S06]  /*0040*/  LDCU UR7, c[0x0][0x390] ;  /* 0x00007200ff0777ac */ /* 0x000eac0008000800 */
[----:B------:R-:W0:Y:S01]  /*0050*/  LDC R3, c[0x0][0x360] ;  /* 0x0000d800ff037b82 */ /* 0x000e220000000800 */
[----:B-1----:R-:W-:-:S04]  /*0060*/  UIADD3 UR4, UP0, UPT, UR4, -0x1, URZ ;  /* 0xffffffff04047890 */ /* 0x002fc8000ff1e0ff */
[----:B------:R-:W-:-:S06]  /*0070*/  UIADD3.X UR5, UPT, UPT, UR5, -0x1, URZ, UP0, !UPT ;  /* 0xffffffff05057890 */ /* 0x000fcc00087fe4ff */
[----:B------:R-:W-:Y:S02]  /*0080*/  IMAD.U32 R2, RZ, RZ, UR5 ;  /* 0x00000005ff027e24 */ /* 0x000fe4000f8e00ff */
[----:B0-----:R-:W-:Y:S01]  /*0090*/  IMAD R0, R3, UR6, R0 ;  /* 0x0000000603007c24 */ /* 0x001fe2000f8e0200 */
[----:B------:R-:W0:Y:S04]  /*00a0*/  LDCU UR6, c[0x0][0x370] ;  /* 0x00006e00ff0677ac */ /* 0x000e280008000800 */
[----:B--2---:R-:W-:-:S04]  /*00b0*/  LEA R0, R0, UR7, 0x1 ;  /* 0x0000000700007c11 */ /* 0x004fc8000f8e08ff */
[----:B------:R-:W-:-:S04]  /*00c0*/  ISETP.LT.U32.AND P0, PT, R0, UR4, PT ;  /* 0x0000000400007c0c */ /* 0x000fc8000bf01070 */
[----:B------:R-:W-:Y:S01]  /*00d0*/  ISETP.GT.AND.EX P0, PT, R2, RZ, PT, P0 ;  /* 0x000000ff0200720c */ /* 0x000fe20003f04300 */
[----:B0-----:R-:W-:-:S12]  /*00e0*/  IMAD R3, R3, UR6, RZ ;  /* 0x0000000603037c24 */ /* 0x001fd8000f8e02ff */
[----:B------:R-:W-:Y:S05]  /*00f0*/  @!P0 EXIT ;  /* 0x000000000000894d */ /* 0x000fea0003800000 */
[----:B------:R-:W-:Y:S01]  /*0100*/  IMAD.SHL.U32 R3, R3, 0x2, RZ ;  /* 0x0000000203037824 */ /* 0x000fe200078e00ff */
[----:B------:R-:W-:Y:S01]  /*0110*/  BSSY.RECONVERGENT B0, `(.L_x_0) ;  /* 0x0000027000007945 */ /* 0x000fe20003800200 */
[----:B------:R-:W-:-:S03]  /*0120*/  IMAD.MOV.U32 R5, RZ, RZ, RZ ;  /* 0x000000ffff057224 */ /* 0x000fc600078e00ff */
[----:B------:R-:W-:-:S04]  /*0130*/  IADD3 R4, P1, PT, R3, R0, RZ ;  /* 0x0000000003047210 */ /* 0x000fc80007f3e0ff */
[C---:B------:R-:W-:Y:S01]  /*0140*/  ISETP.GE.U32.AND P0, PT, R4.reuse, UR4, PT ;  /* 0x0000000404007c0c */ /* 0x040fe2000bf06070 */
[----:B------:R-:W-:Y:S01]  /*0150*/  IMAD.X R9, RZ, RZ, R5, P1 ;  /* 0x000000ffff097224 */ /* 0x000fe200008e0605 */
[----:B------:R-:W-:-:S04]  /*0160*/  ISETP.GT.U32.AND P1, PT, R4, UR4, PT ;  /* 0x0000000404007c0c */ /* 0x000fc8000bf24070 */
[C---:B------:R-:W-:Y:S02]  /*0170*/  ISETP.GE.U32.AND.EX P0, PT, R9.reuse, UR5, PT, P0 ;  /* 0x0000000509007c0c */ /* 0x040fe4000bf06100 */
[C---:B------:R-:W-:Y:S02]  /*0180*/  ISETP.GT.U32.AND.EX P1, PT, R9.reuse, UR5, PT, P1 ;  /* 0x0000000509007c0c */ /* 0x040fe4000bf24110 */
[----:B------:R-:W-:Y:S02]  /*0190*/  SEL R2, RZ, 0x1, P0 ;  /* 0x00000001ff027807 */ /* 0x000fe40000000000 */
[----:B------:R-:W-:Y:S02]  /*01a0*/  SEL R7, R4, UR4, P1 ;  /* 0x0000000404077c07 */ /* 0x000fe40008800000 */
[----:B------:R-:W-:Y:S02]  /*01b0*/  SEL R6, R9, UR5, P1 ;  /* 0x0000000509067c07 */ /* 0x000fe40008800000 */
[----:B------:R-:W-:-:S04]  /*01c0*/  IADD3 R4, P0, P1, R7, -R4, -R2 ;  /* 0x8000000407047210 */ /* 0x000fc8000791e802 */
[----:B------:R-:W-:-:S04]  /*01d0*/  IADD3.X R7, PT, PT, R6, -0x1, ~R9, P0, P1 ;  /* 0xffffffff06077810 */ /* 0x000fc800007e2c09 */
[----:B------:R-:W-:-:S13]  /*01e0*/  ISETP.NE.U32.AND P0, PT, R7, RZ, PT ;  /* 0x000000ff0700720c */ /* 0x000fda0003f05070 */
[----:B------:R-:W-:Y:S05]  /*01f0*/  @P0 BRA `(.L_x_1) ;  /* 0x0000000000500947 */ /* 0x000fea0003800000 */
[----:B------:R-:W0:Y:S01]  /*0200*/  I2F.U32.RP R8, R3 ;  /* 0x0000000300087306 */ /* 0x000e220000209000 */
[----:B------:R-:W-:Y:S01]  /*0210*/  IMAD.MOV R9, RZ, RZ, -R3 ;  /* 0x000000ffff097224 */ /* 0x000fe200078e0a03 */
[----:B------:R-:W-:-:S06]  /*0220*/  ISETP.NE.U32.AND P2, PT, R3, RZ, PT ;  /* 0x000000ff0300720c */ /* 0x000fcc0003f45070 */
[----:B0-----:R-:W0:Y:S02]  /*0230*/  MUFU.RCP R8, R8 ;  /* 0x0000000800087308 */ /* 0x001e240000001000 */
[----:B0-----:R-:W-:-:S06]  /*0240*/  VIADD R6, R8, 0xffffffe ;  /* 0x0ffffffe08067836 */ /* 0x001fcc0000000000 */
[----:B------:R0:W1:Y:S02]  /*0250*/  F2I.FTZ.U32.TRUNC.NTZ R7, R6 ;  /* 0x0000000600077305 */ /* 0x000064000021f000 */
[----:B0-----:R-:W-:Y:S02]  /*0260*/  IMAD.MOV.U32 R6, RZ, RZ, RZ ;  /* 0x000000ffff067224 */ /* 0x001fe400078e00ff */
[----:B-1----:R-:W-:-:S04]  /*0270*/  IMAD R9, R9, R7, RZ ;  /* 0x0000000709097224 */ /* 0x002fc800078e02ff */
[----:B------:R-:W-:-:S06]  /*0280*/  IMAD.HI.U32 R7, R7, R9, R6 ;  /* 0x0000000907077227 */ /* 0x000fcc00078e0006 */
[----:B------:R-:W-:-:S04]  /*0290*/  IMAD.HI.U32 R6, R7, R4, RZ ;  /* 0x0000000407067227 */ /* 0x000fc800078e00ff */
[----:B------:R-:W-:-:S04]  /*02a0*/  IMAD.MOV R7, RZ, RZ, -R6 ;  /* 0x000000ffff077224 */ /* 0x000fc800078e0a06 */
[----:B------:R-:W-:Y:S02]  /*02b0*/  IMAD R4, R3, R7, R4 ;  /* 0x0000000703047224 */ /* 0x000fe400078e0204 */
[----:B------:R-:W-:-:S03]  /*02c0*/  IMAD.MOV.U32 R7, RZ, RZ, RZ ;  /* 0x000000ffff077224 */ /* 0x000fc600078e00ff */
[----:B------:R-:W-:-:S13]  /*02d0*/  ISETP.GE.U32.AND P0, PT, R4, R3, PT ;  /* 0x000000030400720c */ /* 0x000fda0003f06070 */
[----:B------:R-:W-:Y:S02]  /*02e0*/  @P0 IMAD.IADD R4, R4, 0x1, -R3 ;  /* 0x0000000104040824 */ /* 0x000fe400078e0a03 */
[----:B------:R-:W-:-:S03]  /*02f0*/  @P0 VIADD R6, R6, 0x1 ;  /* 0x0000000106060836 */ /* 0x000fc60000000000 */
[----:B------:R-:W-:-:S13]  /*0300*/  ISETP.GE.U32.AND P1, PT, R4, R3, PT ;  /* 0x000000030400720c */ /* 0x000fda0003f26070 */
[----:B------:R-:W-:Y:S01]  /*0310*/  @P1 VIADD R6, R6, 0x1 ;  /* 0x0000000106061836 */ /* 0x000fe20000000000 */
[----:B------:R-:W-:Y:S01]  /*0320*/  @!P2 LOP3.LUT R6, RZ, R3, RZ, 0x33, !PT ;  /* 0x00000003ff06a212 */ /* 0x000fe200078e33ff */
[----:B------:R-:W-:Y:S06]  /*0330*/  BRA `(.L_x_2) ;  /* 0x0000000000107947 */ /* 0x000fec0003800000 */
.L_x_1:
[----:B------:R-:W-:-:S07]  /*0340*/  MOV R6, 0x360 ;  /* 0x0000036000067802 */ /* 0x000fce0000000f00 */
[----:B------:R-:W-:Y:S05]  /*0350*/  CALL.REL.NOINC `($__internal_0_$__cuda_sm20_div_u64) ;  /* 0x0000000400447944 */ /* 0x000fea0003c00000 */
[----:B------:R-:W-:Y:S02]  /*0360*/  IMAD.MOV.U32 R6, RZ, RZ, R4 ;  /* 0x000000ffff067224 */ /* 0x000fe400078e0004 */
[----:B------:R-:W-:-:S07]  /*0370*/  IMAD.MOV.U32 R7, RZ, RZ, R9 ;  /* 0x000000ffff077224 */ /* 0x000fce00078e0009 */
.L_x_2:
[----:B------:R-:W-:Y:S05]  /*0380*/  BSYNC.RECONVERGENT B0 ;  /* 0x0000000000007941 */ /* 0x000fea0003800200 */
.L_x_0:
[----:B------:R-:W-:Y:S01]  /*0390*/  IADD3 R2, P0, PT, R6, R2, RZ ;  /* 0x0000000206027210 */ /* 0x000fe20007f1e0ff */
[----:B------:R-:W0:Y:S01]  /*03a0*/  LDCU.64 UR10, c[0x0][0x388] ;  /* 0x00007100ff0a77ac */ /* 0x000e220008000a00 */
[----:B------:R-:W-:Y:S02]  /*03b0*/  BSSY.RECONVERGENT B0, `(.L_x_3) ;  /* 0x0000022000007945 */ /* 0x000fe40003800200 */
[C---:B------:R-:W-:Y:S01]  /*03c0*/  LOP3.LUT R4, R2.reuse, 0x3, RZ, 0xc0, !PT ;  /* 0x0000000302047812 */ /* 0x040fe200078ec0ff */
[----:B------:R-:W-:Y:S01]  /*03d0*/  IMAD.X R6, RZ, RZ, R7, P0 ;  /* 0x000000ffff067224 */ /* 0x000fe200000e0607 */
[----:B------:R-:W-:Y:S01]  /*03e0*/  ISETP.GE.U32.AND P0, PT, R2, 0x3, PT ;  /* 0x000000030200780c */ /* 0x000fe20003f06070 */
[----:B------:R-:W1:Y:S01]  /*03f0*/  LDCU.64 UR6, c[0x0][0x358] ;  /* 0x00006b00ff0677ac */ /* 0x000e620008000a00 */
[----:B------:R-:W-:Y:S02]  /*0400*/  ISETP.NE.U32.AND P1, PT, R4, 0x3, PT ;  /* 0x000000030400780c */ /* 0x000fe40003f25070 */
[----:B------:R-:W-:-:S02]  /*0410*/  ISETP.GE.U32.AND.EX P0, PT, R6, RZ, PT, P0 ;  /* 0x000000ff0600720c */ /* 0x000fc40003f06100 */
[----:B------:R-:W-:-:S13]  /*0420*/  ISETP.NE.AND.EX P1, PT, RZ, RZ, PT, P1 ;  /* 0x000000ffff00720c */ /* 0x000fda0003f25310 */
[----:B01----:R-:W-:Y:S05]  /*0430*/  @!P1 BRA `(.L_x_4) ;  /* 0x0000000000649947 */ /* 0x003fea0003800000 */
[----:B------:R-:W0:Y:S01]  /*0440*/  LDCU.64 UR8, c[0x0][0x388] ;  /* 0x00007100ff0877ac */ /* 0x000e220008000a00 */
[----:B------:R-:W-:Y:S02]  /*0450*/  VIADD R2, R2, 0x1 ;  /* 0x0000000102027836 */ /* 0x000fe40000000000 */
[----:B------:R-:W-:-:S03]  /*0460*/  IMAD.MOV.U32 R4, RZ, RZ, RZ ;  /* 0x000000ffff047224 */ /* 0x000fc600078e00ff */
[----:B------:R-:W-:Y:S02]  /*0470*/  LOP3.LUT R2, R2, 0x3, RZ, 0xc0, !PT ;  /* 0x0000000302027812 */ /* 0x000fe400078ec0ff */
[----:B0-----:R-:W-:-:S04]  /*0480*/  LEA R12, P1, R0, UR8, 0x3 ;  /* 0x00000008000c7c11 */ /* 0x001fc8000f8218ff */
[----:B------:R-:W-:Y:S02]  /*0490*/  IADD3 R12, P2, PT, R12, 0x8, RZ ;  /* 0x000000080c0c7810 */ /* 0x000fe40007f5e0ff */
[----:B------:R-:W-:-:S05]  /*04a0*/  LEA.HI.X R13, R0, UR9, R5, 0x3, P1 ;  /* 0x00000009000d7c11 */ /* 0x000fca00088f1c05 */
[----:B------:R-:W-:-:S07]  /*04b0*/  IMAD.X R13, RZ, RZ, R13, P2 ;  /* 0x000000ffff0d7224 */ /* 0x000fce00010e060d */
.L_x_5:
[----:B------:R-:W-:Y:S02]  /*04c0*/  IMAD.MOV.U32 R6, RZ, RZ, R12 ;  /* 0x000000ffff067224 */ /* 0x000fe400078e000c */
[----:B------:R-:W-:-:S05]  /*04d0*/  IMAD.MOV.U32 R7, RZ, RZ, R13 ;  /* 0x000000ffff077224 */ /* 0x000fca00078e000d */
[----:B------:R-:W2:Y:S04]  /*04e0*/  LDG.E.64 R8, desc[UR6][R6.64+-0x8] ;  /* 0xfffff80606087981 */ /* 0x000ea8000c1e1b00 */
[----:B------:R-:W2:Y:S01]  /*04f0*/  LDG.E.64 R10, desc[UR6][R6.64] ;  /* 0x00000006060a7981 */ /* 0x000ea2000c1e1b00 */
[C---:B------:R-:W-:Y:S02]  /*0500*/  IADD3 R0, P2, PT, R3.reuse, R0, RZ ;  /* 0x0000000003007210 */ /* 0x040fe40007f5e0ff */
[----:B------:R-:W-:-:S03]  /*0510*/  LEA R12, P3, R3, R6, 0x3 ;  /* 0x00000006030c7211 */ /* 0x000fc600078618ff */
[----:B------:R-:W-:Y:S01]  /*0520*/  IMAD.X R5, RZ, RZ, R5, P2 ;  /* 0x000000ffff057224 */ /* 0x000fe200010e0605 */
[----:B------:R-:W-:Y:S02]  /*0530*/  LEA.HI.X R13, R3, R7, RZ, 0x3, P3 ;  /* 0x00000007030d7211 */ /* 0x000fe400018f1cff */
[----:B--2---:R-:W-:-:S04]  /*0540*/  ISETP.GT.U32.AND P1, PT, R8, R10, PT ;  /* 0x0000000a0800720c */ /* 0x004fc80003f24070 */
[----:B------:R-:W-:-:S13]  /*0550*/  ISETP.GT.AND.EX P1, PT, R9, R11, PT, P1 ;  /* 0x0000000b0900720c */ /* 0x000fda0003f24310 */
[----:B------:R0:W-:Y:S04]  /*0560*/  @P1 STG.E.64 desc[UR6][R6.64+-0x8], R10 ;  /* 0xfffff80a06001986 */ /* 0x0001e8000c101b06 */
[----:B------:R0:W-:Y:S01]  /*0570*/  @P1 STG.E.64 desc[UR6][R6.64], R8 ;  /* 0x0000000806001986 */ /* 0x0001e2000c101b06 */
[----:B------:R-:W-:-:S04]  /*0580*/  IADD3 R2, P1, PT, R2, -0x1, RZ ;  /* 0xffffffff02027810 */ /* 0x000fc80007f3e0ff */
[----:B------:R-:W-:Y:S02]  /*0590*/  IADD3.X R4, PT, PT, R4, -0x1, RZ, P1, !PT ;  /* 0xffffffff04047810 */ /* 0x000fe40000ffe4ff */
[----:B------:R-:W-:-:S04]  /*05a0*/  ISETP.NE.U32.AND P1, PT, R2, RZ, PT ;  /* 0x000000ff0200720c */ /* 0x000fc80003f25070 */
[----:B------:R-:W-:-:S13]  /*05b0*/  ISETP.NE.AND.EX P1, PT, R4, RZ, PT, P1 ;  /* 0x000000ff0400720c */ /* 0x000fda0003f25310 */
[----:B0-----:R-:W-:Y:S05]  /*05c0*/  @P1 BRA `(.L_x_5) ;  /* 0xfffffffc00bc1947 */ /* 0x001fea000383ffff */
.L_x_4:
[----:B------:R-:W-:Y:S05]  /*05d0*/  BSYNC.RECONVERGENT B0 ;  /* 0x0000000000007941 */ /* 0x000fea0003800200 */
.L_x_3:
[----:B------:R-:W-:Y:S05]  /*05e0*/  @!P0 EXIT ;  /* 0x000000000000894d */ /* 0x000fea0003800000 */
.L_x_6:
[----:B------:R-:W-:-:S04]  /*05f0*/  LEA R6, P0, R0, UR10, 0x3 ;  /* 0x0000000a00067c11 */ /* 0x000fc8000f8018ff */
[----:B------:R-:W-:-:S05]  /*0600*/  LEA.HI.X R7, R0, UR11, R5, 0x3, P0 ;  /* 0x0000000b00077c11 */ /* 0x000fca00080f1c05 */
[----:B------:R-:W2:Y:S04]  /*0610*/  LDG.E.64 R8, desc[UR6][R6.64] ;  /* 0x0000000606087981 */ /* 0x000ea8000c1e1b00 */
[----:B------:R-:W2:Y:S01]  /*0620*/  LDG.E.64 R10, desc[UR6][R6.64+0x8] ;  /* 0x00000806060a7981 */ /* 0x000ea2000c1e1b00 */
[----:B------:R-:W-:Y:S01]  /*0630*/  IMAD.SHL.U32 R23, R3, 0x8, RZ ;  /* 0x0000000803177824 */ /* 0x000fe200078e00ff */
[----:B------:R-:W-:-:S04]  /*0640*/  SHF.R.U32.HI R25, RZ, 0x1d, R3 ;  /* 0x0000001dff197819 */ /* 0x000fc80000011603 */
[----:B------:R-:W-:-:S05]  /*0650*/  IADD3 R12, P1, PT, R23, R6, RZ ;  /* 0x00000006170c7210 */ /* 0x000fca0007f3e0ff */
[----:B------:R-:W-:Y:S01]  /*0660*/  IMAD.X R13, R25, 0x1, R7, P1 ;  /* 0x00000001190d7824 */ /* 0x000fe200008e0607 */
[----:B--2---:R-:W-:-:S04]  /*0670*/  ISETP.GT.U32.AND P0, PT, R8, R10, PT ;  /* 0x0000000a0800720c */ /* 0x004fc80003f04070 */
[----:B------:R-:W-:-:S13]  /*0680*/  ISETP.GT.AND.EX P0, PT, R9, R11, PT, P0 ;  /* 0x0000000b0900720c */ /* 0x000fda0003f04300 */
[----:B------:R0:W-:Y:S04]  /*0690*/  @P0 STG.E.64 desc[UR6][R6.64], R10 ;  /* 0x0000000a06000986 */ /* 0x0001e8000c101b06 */
[----:B------:R1:W-:Y:S04]  /*06a0*/  @P0 STG.E.64 desc[UR6][R6.64+0x8], R8 ;  /* 0x0000080806000986 */ /* 0x0003e8000c101b06 */
[----:B------:R-:W2:Y:S04]  /*06b0*/  LDG.E.64 R14, desc[UR6][R12.64] ;  /* 0x000000060c0e7981 */ /* 0x000ea8000c1e1b00 */
[----:B------:R-:W2:Y:S01]  /*06c0*/  LDG.E.64 R16, desc[UR6][R12.64+0x8] ;  /* 0x000008060c107981 */ /* 0x000ea2000c1e1b00 */
[----:B------:R-:W-:-:S05]  /*06d0*/  IADD3 R18, P1, PT, R23, R12, RZ ;  /* 0x0000000c17127210 */ /* 0x000fca0007f3e0ff */
[----:B------:R-:W-:Y:S01]  /*06e0*/  IMAD.X R19, R25, 0x1, R13, P1 ;  /* 0x0000000119137824 */ /* 0x000fe200008e060d */
[----:B--2---:R-:W-:-:S04]  /*06f0*/  ISETP.GT.U32.AND P0, PT, R14, R16, PT ;  /* 0x000000100e00720c */ /* 0x004fc80003f04070 */
[----:B------:R-:W-:-:S13]  /*0700*/  ISETP.GT.AND.EX P0, PT, R15, R17, PT, P0 ;  /* 0x000000110f00720c */ /* 0x000fda0003f04300 */
[----:B------:R2:W-:Y:S04]  /*0710*/  @P0 STG.E.64 desc[UR6][R12.64], R16 ;  /* 0x000000100c000986 */ /* 0x0005e8000c101b06 */
[----:B------:R3:W-:Y:S04]  /*0720*/  @P0 STG.E.64 desc[UR6][R12.64+0x8], R14 ;  /* 0x0000080e0c000986 */ /* 0x0007e8000c101b06 */
[----:B------:R-:W4:Y:S04]  /*0730*/  LDG.E.64 R20, desc[UR6][R18.64] ;  /* 0x0000000612147981 */ /* 0x000f28000c1e1b00 */
[----:B0-----:R-:W4:Y:S01]  /*0740*/  LDG.E.64 R10, desc[UR6][R18.64+0x8] ;  /* 0x00000806120a7981 */ /* 0x001f22000c1e1b00 */
[----:B-1----:R-:W-:-:S05]  /*0750*/  IADD3 R6, P1, PT, R23, R18, RZ ;  /* 0x0000001217067210 */ /* 0x002fca0007f3e0ff */
[----:B------:R-:W-:Y:S01]  /*0760*/  IMAD.X R7, R25, 0x1, R19, P1 ;  /* 0x0000000119077824 */ /* 0x000fe200008e0613 */
[----:B----4-:R-:W-:-:S04]  /*0770*/  ISETP.GT.U32.AND P0, PT, R20, R10, PT ;  /* 0x0000000a1400720c */ /* 0x010fc80003f04070 */
[----:B------:R-:W-:-:S13]  /*0780*/  ISETP.GT.AND.EX P0, PT, R21, R11, PT, P0 ;  /* 0x0000000b1500720c */ /* 0x000fda0003f04300 */
[----:B------:R3:W-:Y:S04]  /*0790*/  @P0 STG.E.64 desc[UR6][R18.64], R10 ;  /* 0x0000000a12000986 */ /* 0x0007e8000c101b06 */
[----:B------:R3:W-:Y:S04]  /*07a0*/  @P0 STG.E.64 desc[UR6][R18.64+0x8], R20 ;  /* 0x0000081412000986 */ /* 0x0007e8000c101b06 */
[----:B------:R-:W4:Y:S04]  /*07b0*/  LDG.E.64 R8, desc[UR6][R6.64] ;  /* 0x0000000606087981 */ /* 0x000f28000c1e1b00 */
[----:B--2---:R-:W4:Y:S02]  /*07c0*/  LDG.E.64 R16, desc[UR6][R6.64+0x8] ;  /* 0x0000080606107981 */ /* 0x004f24000c1e1b00 */
[----:B----4-:R-:W-:-:S04]  /*07d0*/  ISETP.GT.U32.AND P0, PT, R8, R16, PT ;  /* 0x000000100800720c */ /* 0x010fc80003f04070 */
[----:B------:R-:W-:-:S13]  /*07e0*/  ISETP.GT.AND.EX P0, PT, R9, R17, PT, P0 ;  /* 0x000000110900720c */ /* 0x000fda0003f04300 */
[----:B------:R3:W-:Y:S04]  /*07f0*/  @P0 STG.E.64 desc[UR6][R6.64], R16 ;  /* 0x0000001006000986 */ /* 0x0007e8000c101b06 */
[----:B------:R3:W-:Y:S01]  /*0800*/  @P0 STG.E.64 desc[UR6][R6.64+0x8], R8 ;  /* 0x0000080806000986 */ /* 0x0007e2000c101b06 */
[----:B------:R-:W-:-:S04]  /*0810*/  LEA R0, P0, R3, R0, 0x2 ;  /* 0x0000000003007211 */ /* 0x000fc800078010ff */
[----:B------:R-:W-:Y:S02]  /*0820*/  LEA.HI.X R5, R3, R5, RZ, 0x2, P0 ;  /* 0x0000000503057211 */ /* 0x000fe400000f14ff */
[----:B------:R-:W-:-:S04]  /*0830*/  ISETP.GE.U32.AND P0, PT, R0, UR4, PT ;  /* 0x0000000400007c0c */ /* 0x000fc8000bf06070 */
[----:B------:R-:W-:-:S13]  /*0840*/  ISETP.GE.AND.EX P0, PT, R5, UR5, PT, P0 ;  /* 0x0000000505007c0c */ /* 0x000fda000bf06300 */
[----:B---3--:R-:W-:Y:S05]  /*0850*/  @!P0 BRA `(.L_x_6) ;  /* 0xfffffffc00648947 */ /* 0x008fea000383ffff */
[----:B------:R-:W-:Y:S05]  /*0860*/  EXIT ;  /* 0x000000000000794d */ /* 0x000fea0003800000 */
        .weak           $__internal_0_$__cuda_sm20_div_u64
        .type           $__internal_0_$__cuda_sm20_div_u64,@function
        .size           $__internal_0_$__cuda_sm20_div_u64,(.L_x_8 - $__internal_0_$__cuda_sm20_div_u64)
$__internal_0_$__cuda_sm20_div_u64:
[----:B------:R-:W-:Y:S02]  /*0870*/  IMAD.MOV.U32 R12, RZ, RZ, R3 ;  /* 0x000000ffff0c7224 */ /* 0x000fe400078e0003 */
[----:B------:R-:W-:-:S04]  /*0880*/  IMAD.MOV.U32 R13, RZ, RZ, RZ ;  /* 0x000000ffff0d7224 */ /* 0x000fc800078e00ff */
[----:B------:R-:W0:Y:S08]  /*0890*/  I2F.U64.RP R12, R12 ;  /* 0x0000000c000c7312 */ /* 0x000e300000309000 */
[----:B0-----:R-:W0:Y:S02]  /*08a0*/  MUFU.RCP R8, R12 ;  /* 0x0000000c00087308 */ /* 0x001e240000001000 */
[----:B0-----:R-:W-:-:S06]  /*08b0*/  VIADD R8, R8, 0x1ffffffe ;  /* 0x1ffffffe08087836 */ /* 0x001fcc0000000000 */
[----:B------:R-:W0:Y:S02]  /*08c0*/  F2I.U64.TRUNC R8, R8 ;  /* 0x0000000800087311 */ /* 0x000e24000020d800 */
[----:B0-----:R-:W-:-:S04]  /*08d0*/  IMAD.WIDE.U32 R10, R8, R3, RZ ;  /* 0x00000003080a7225 */ /* 0x001fc800078e00ff */
[----:B------:R-:W-:Y:S01]  /*08e0*/  IMAD R11, R9, R3, R11 ;  /* 0x00000003090b7224 */ /* 0x000fe200078e020b */
[----:B------:R-:W-:-:S05]  /*08f0*/  IADD3 R15, P0, PT, RZ, -R10, RZ ;  /* 0x8000000aff0f7210 */ /* 0x000fca0007f1e0ff */
[----:B------:R-:W-:-:S04]  /*0900*/  IMAD.HI.U32 R10, R8, R15, RZ ;  /* 0x0000000f080a7227 */ /* 0x000fc800078e00ff */
[----:B------:R-:W-:Y:S02]  /*0910*/  IMAD.X R17, RZ, RZ, ~R11, P0 ;  /* 0x000000ffff117224 */ /* 0x000fe400000e0e0b */
[----:B------:R-:W-:Y:S02]  /*0920*/  IMAD.MOV.U32 R11, RZ, RZ, R8 ;  /* 0x000000ffff0b7224 */ /* 0x000fe400078e0008 */
[-C--:B------:R-:W-:Y:S02]  /*0930*/  IMAD R13, R9, R17.reuse, RZ ;  /* 0x00000011090d7224 */ /* 0x080fe400078e02ff */
[----:B------:R-:W-:-:S04]  /*0940*/  IMAD.WIDE.U32 R10, P0, R8, R17, R10 ;  /* 0x00000011080a7225 */ /* 0x000fc8000780000a */
[----:B------:R-:W-:-:S04]  /*0950*/  IMAD.HI.U32 R17, R9, R17, RZ ;  /* 0x0000001109117227 */ /* 0x000fc800078e00ff */
[----:B------:R-:W-:-:S05]  /*0960*/  IMAD.HI.U32 R10, P1, R9, R15, R10 ;  /* 0x0000000f090a7227 */ /* 0x000fca000782000a */
[----:B------:R-:W-:Y:S01]  /*0970*/  IADD3 R11, P2, PT, R13, R10, RZ ;  /* 0x0000000a0d0b7210 */ /* 0x000fe20007f5e0ff */
[----:B------:R-:W-:-:S04]  /*0980*/  IMAD.X R10, R17, 0x1, R9, P0 ;  /* 0x00000001110a7824 */ /* 0x000fc800000e0609 */
[----:B------:R-:W-:Y:S01]  /*0990*/  IMAD.WIDE.U32 R8, R11, R3, RZ ;  /* 0x000000030b087225 */ /* 0x000fe200078e00ff */
[----:B------:R-:W-:Y:S02]  /*09a0*/  IADD3.X R13, PT, PT, RZ, RZ, R10, P2, P1 ;  /* 0x000000ffff0d7210 */ /* 0x000fe400017e240a */
[----:B------:R-:W-:-:S03]  /*09b0*/  IADD3 R15, P0, PT, RZ, -R8, RZ ;  /* 0x80000008ff0f7210 */ /* 0x000fc60007f1e0ff */
[----:B------:R-:W-:Y:S02]  /*09c0*/  IMAD R8, R13, R3, R9 ;  /* 0x000000030d087224 */ /* 0x000fe400078e0209 */
[----:B------:R-:W-:Y:S02]  /*09d0*/  IMAD.MOV.U32 R9, RZ, RZ, RZ ;  /* 0x000000ffff097224 */ /* 0x000fe400078e00ff */
[----:B------:R-:W-:-:S04]  /*09e0*/  IMAD.HI.U32 R10, R11, R15, RZ ;  /* 0x0000000f0b0a7227 */ /* 0x000fc800078e00ff */
[----:B------:R-:W-:-:S04]  /*09f0*/  IMAD.X R8, RZ, RZ, ~R8, P0 ;  /* 0x000000ffff087224 */ /* 0x000fc800000e0e08 */
[----:B------:R-:W-:-:S04]  /*0a00*/  IMAD.WIDE.U32 R10, P0, R11, R8, R10 ;  /* 0x000000080b0a7225 */ /* 0x000fc8000780000a */
[C---:B------:R-:W-:Y:S02]  /*0a10*/  IMAD R12, R13.reuse, R8, RZ ;  /* 0x000000080d0c7224 */ /* 0x040fe400078e02ff */
[----:B------:R-:W-:-:S04]  /*0a20*/  IMAD.HI.U32 R11, P1, R13, R15, R10 ;  /* 0x0000000f0d0b7227 */ /* 0x000fc8000782000a */
[----:B------:R-:W-:Y:S01]  /*0a30*/  IMAD.HI.U32 R8, R13, R8, RZ ;  /* 0x000000080d087227 */ /* 0x000fe200078e00ff */
[----:B------:R-:W-:-:S03]  /*0a40*/  IADD3 R11, P2, PT, R12, R11, RZ ;  /* 0x0000000b0c0b7210 */ /* 0x000fc60007f5e0ff */
[----:B------:R-:W-:Y:S02]  /*0a50*/  IMAD.X R13, R8, 0x1, R13, P0 ;  /* 0x00000001080d7824 */ /* 0x000fe400000e060d */
[----:B------:R-:W-:-:S03]  /*0a60*/  IMAD.HI.U32 R8, R11, R4, RZ ;  /* 0x000000040b087227 */ /* 0x000fc600078e00ff */
[----:B------:R-:W-:Y:S01]  /*0a70*/  IADD3.X R13, PT, PT, RZ, RZ, R13, P2, P1 ;  /* 0x000000ffff0d7210 */ /* 0x000fe200017e240d */
[----:B------:R-:W-:-:S04]  /*0a80*/  IMAD.WIDE.U32 R8, R11, R7, R8 ;  /* 0x000000070b087225 */ /* 0x000fc800078e0008 */
[C---:B------:R-:W-:Y:S02]  /*0a90*/  IMAD R11, R13.reuse, R7, RZ ;  /* 0x000000070d0b7224 */ /* 0x040fe400078e02ff */
[----:B------:R-:W-:-:S04]  /*0aa0*/  IMAD.HI.U32 R8, P0, R13, R4, R8 ;  /* 0x000000040d087227 */ /* 0x000fc80007800008 */
[----:B------:R-:W-:Y:S01]  /*0ab0*/  IMAD.HI.U32 R13, R13, R7, RZ ;  /* 0x000000070d0d7227 */ /* 0x000fe200078e00ff */
[----:B------:R-:W-:-:S03]  /*0ac0*/  IADD3 R10, P1, PT, R11, R8, RZ ;  /* 0x000000080b0a7210 */ /* 0x000fc60007f3e0ff */
[----:B------:R-:W-:-:S04]  /*0ad0*/  IMAD.X R8, RZ, RZ, R13, P0 ;  /* 0x000000ffff087224 */ /* 0x000fc800000e060d */
[----:B------:R-:W-:Y:S02]  /*0ae0*/  IMAD.X R11, RZ, RZ, R8, P1 ;  /* 0x000000ffff0b7224 */ /* 0x000fe400008e0608 */
[----:B------:R-:W-:-:S04]  /*0af0*/  IMAD.WIDE.U32 R8, R10, R3, RZ ;  /* 0x000000030a087225 */ /* 0x000fc800078e00ff */
[----:B------:R-:W-:Y:S01]  /*0b00*/  IMAD R12, R11, R3, R9 ;  /* 0x000000030b0c7224 */ /* 0x000fe200078e0209 */
[----:B------:R-:W-:-:S04]  /*0b10*/  IADD3 R14, P0, PT, -R8, R4, RZ ;  /* 0x00000004080e7210 */ /* 0x000fc80007f1e1ff */
[-C--:B------:R-:W-:Y:S01]  /*0b20*/  IADD3 R4, P1, PT, -R3, R14.reuse, RZ ;  /* 0x0000000e03047210 */ /* 0x080fe20007f3e1ff */
[----:B------:R-:W-:Y:S01]  /*0b30*/  IMAD.X R12, R7, 0x1, ~R12, P0 ;  /* 0x00000001070c7824 */ /* 0x000fe200000e0e0c */
[----:B------:R-:W-:Y:S02]  /*0b40*/  ISETP.GE.U32.AND P0, PT, R14, R3, PT ;  /* 0x000000030e00720c */ /* 0x000fe40003f06070 */
[----:B------:R-:W-:Y:S02]  /*0b50*/  IADD3 R7, P2, PT, R10, 0x1, RZ ;  /* 0x000000010a077810 */ /* 0x000fe40007f5e0ff */
[C---:B------:R-:W-:Y:S02]  /*0b60*/  ISETP.GE.U32.AND.EX P0, PT, R12.reuse, RZ, PT, P0 ;  /* 0x000000ff0c00720c */ /* 0x040fe40003f06100 */
[----:B------:R-:W-:Y:S01]  /*0b70*/  IADD3.X R9, PT, PT, R12, -0x1, RZ, P1, !PT ;  /* 0xffffffff0c097810 */ /* 0x000fe20000ffe4ff */
[----:B------:R-:W-:Y:S01]  /*0b80*/  IMAD.X R8, RZ, RZ, R11, P2 ;  /* 0x000000ffff087224 */ /* 0x000fe200010e060b */
[----:B------:R-:W-:-:S02]  /*0b90*/  SEL R4, R4, R14, P0 ;  /* 0x0000000e04047207 */ /* 0x000fc40000000000 */
[----:B------:R-:W-:Y:S02]  /*0ba0*/  SEL R7, R7, R10, P0 ;  /* 0x0000000a07077207 */ /* 0x000fe40000000000 */
[----:B------:R-:W-:Y:S02]  /*0bb0*/  SEL R9, R9, R12, P0 ;  /* 0x0000000c09097207 */ /* 0x000fe40000000000 */
[----:B------:R-:W-:Y:S02]  /*0bc0*/  SEL R8, R8, R11, P0 ;  /* 0x0000000b08087207 */ /* 0x000fe40000000000 */
[----:B------:R-:W-:Y:S02]  /*0bd0*/  ISETP.GE.U32.AND P0, PT, R4, R3, PT ;  /* 0x000000030400720c */ /* 0x000fe40003f06070 */
[----:B------:R-:W-:Y:S02]  /*0be0*/  IADD3 R4, P2, PT, R7, 0x1, RZ ;  /* 0x0000000107047810 */ /* 0x000fe40007f5e0ff */
[----:B------:R-:W-:-:S02]  /*0bf0*/  ISETP.GE.U32.AND.EX P0, PT, R9, RZ, PT, P0 ;  /* 0x000000ff0900720c */ /* 0x000fc40003f06100 */
[----:B------:R-:W-:Y:S01]  /*0c00*/  ISETP.NE.U32.AND P1, PT, R3, RZ, PT ;  /* 0x000000ff0300720c */ /* 0x000fe20003f25070 */
[----:B------:R-:W-:Y:S01]  /*0c10*/  IMAD.X R9, RZ, RZ, R8, P2 ;  /* 0x000000ffff097224 */ /* 0x000fe200010e0608 */
[----:B------:R-:W-:Y:S01]  /*0c20*/  SEL R4, R4, R7, P0 ;  /* 0x0000000704047207 */ /* 0x000fe20000000000 */
[----:B------:R-:W-:Y:S01]  /*0c30*/  IMAD.MOV.U32 R7, RZ, RZ, 0x0 ;  /* 0x00000000ff077424 */ /* 0x000fe200078e00ff */
[----:B------:R-:W-:Y:S02]  /*0c40*/  ISETP.NE.AND.EX P1, PT, RZ, RZ, PT, P1 ;  /* 0x000000ffff00720c */ /* 0x000fe40003f25310 */
[----:B------:R-:W-:Y:S02]  /*0c50*/  SEL R9, R9, R8, P0 ;  /* 0x0000000809097207 */ /* 0x000fe40000000000 */
[----:B------:R-:W-:Y:S02]  /*0c60*/  SEL R4, R4, 0xffffffff, P1 ;  /* 0xffffffff04047807 */ /* 0x000fe40000800000 */
[----:B------:R-:W-:Y:S01]  /*0c70*/  SEL R9, R9, 0xffffffff, P1 ;  /* 0xffffffff09097807 */ /* 0x000fe20000800000 */
[----:B------:R-:W-:Y:S06]  /*0c80*/  RET.REL.NODEC R6 `(_Z15odd_even_kernellPli) ;  /* 0xfffffff006dc7950 */ /* 0x000fec0003c3ffff */
.L_x_7:
[----:B------:R-:W-:-:S00]  /*0c90*/  BRA `(.L_x_7) ;  /* 0xfffffffc00fc7947 */ /* 0x000fc0000383ffff */
[----:B------:R-:W-:-:S00]  /*0ca0*/  NOP ;  /* 0x0000000000007918 */ /* 0x000fc00000000000 */
        /* <DEDUP_REMOVED lines=13> */
.L_x_8:


//--------------------- .nv.shared.reserved.0     --------------------------
	.section	.nv.shared.reserved.0,"aw",@nobits
	.weak		__nv_reservedSMEM_offset_0_alias
	.size		__nv_reservedSMEM_offset_0_alias, 0, 64
	.other		__nv_reservedSMEM_offset_0_alias,@"STO_CUDA_RESERVED_SHARED STV_DEFAULT"
__nv_reservedSMEM_offset_0_alias:
	.zero		0
	.zero		64


//--------------------- .nv.constant0._Z15odd_even_kernellPli --------------------------
	.section	.nv.constant0._Z15odd_even_kernellPli,"a",@progbits
	.sectionflags	@""
	.align	4
.nv.constant0._Z15odd_even_kernellPli:
	.zero		916


//--------------------- SYMBOLS --------------------------

	.type		.nv.reservedSmem.offset0,@object
	.size		.nv.reservedSmem.offset0,0x4
